	.headerflags	@"EF_CUDA_TEXMODE_UNIFIED EF_CUDA_64BIT_ADDRESS EF_CUDA_ACCELERATORS EF_CUDA_SM90 EF_CUDA_VIRTUAL_SM(EF_CUDA_SM90)"
	.elftype	@"ET_EXEC"


//--------------------- .nv.info                  --------------------------
	.section	.nv.info,"",@"SHT_CUDA_INFO"
	.align	4


	//----- nvinfo : EIATTR_REGCOUNT
	.align		4
        /*0000*/ 	.byte	0x04, 0x2f
        /*0002*/ 	.short	(.L_3 - .L_2)
	.align		4
.L_2:
        /*0004*/ 	.word	index@(triton_per_fused_add_div_mean_sqrt_sub_var_1)
        /*0008*/ 	.word	0x00000012


	//----- nvinfo : EIATTR_MIN_STACK_SIZE
	.align		4
.L_3:
        /*000c*/ 	.byte	0x04, 0x12
        /*000e*/ 	.short	(.L_5 - .L_4)
	.align		4
.L_4:
        /*0010*/ 	.word	index@(triton_per_fused_add_div_mean_sqrt_sub_var_1)
        /*0014*/ 	.word	0x00000000


	//----- nvinfo : EIATTR_FRAME_SIZE
	.align		4
.L_5:
        /*0018*/ 	.byte	0x04, 0x11
        /*001a*/ 	.short	(.L_7 - .L_6)
	.align		4
.L_6:
        /*001c*/ 	.word	index@(triton_per_fused_add_div_mean_sqrt_sub_var_1)
        /*0020*/ 	.word	0x00000000


	//----- nvinfo : EIATTR_MIN_STACK_SIZE
	.align		4
.L_7:
        /*0024*/ 	.byte	0x04, 0x12
        /*0026*/ 	.short	(.L_9 - .L_8)
	.align		4
.L_8:
        /*0028*/ 	.word	index@(triton_per_fused_add_div_mean_sqrt_sub_var_1)
        /*002c*/ 	.word	0x00000000
.L_9:


//--------------------- .nv.info.triton_per_fused_add_div_mean_sqrt_sub_var_1 --------------------------
	.section	.nv.info.triton_per_fused_add_div_mean_sqrt_sub_var_1,"",@"SHT_CUDA_INFO"
	.sectionflags	@""
	.align	4


	//----- nvinfo : EIATTR_CUDA_API_VERSION
	.align		4
        /*0000*/ 	.byte	0x04, 0x37
        /*0002*/ 	.short	(.L_11 - .L_10)
.L_10:
        /*0004*/ 	.word	0x0000007c


	//----- nvinfo : EIATTR_KPARAM_INFO
	.align		4
.L_11:
        /*0008*/ 	.byte	0x04, 0x17
        /*000a*/ 	.short	(.L_13 - .L_12)
.L_12:
        /*000c*/ 	.word	0x00000000
        /*0010*/ 	.short	0x0005
        /*0012*/ 	.short	0x0024
        /*0014*/ 	.byte	0x00, 0xf0, 0x11, 0x00


	//----- nvinfo : EIATTR_KPARAM_INFO
	.align		4
.L_13:
        /*0018*/ 	.byte	0x04, 0x17
        /*001a*/ 	.short	(.L_15 - .L_14)
.L_14:
        /*001c*/ 	.word	0x00000000
        /*0020*/ 	.short	0x0004
        /*0022*/ 	.short	0x0020
        /*0024*/ 	.byte	0x00, 0xf0, 0x11, 0x00


	//----- nvinfo : EIATTR_KPARAM_INFO
	.align		4
.L_15:
        /*0028*/ 	.byte	0x04, 0x17
        /*002a*/ 	.short	(.L_17 - .L_16)
.L_16:
        /*002c*/ 	.word	0x00000000
        /*0030*/ 	.short	0x0003
        /*0032*/ 	.short	0x0018
        /*0034*/ 	.byte	0x00, 0xf4, 0x21, 0x00


	//----- nvinfo : EIATTR_KPARAM_INFO
	.align		4
.L_17:
        /*0038*/ 	.byte	0x04, 0x17
        /*003a*/ 	.short	(.L_19 - .L_18)
.L_18:
        /*003c*/ 	.word	0x00000000
        /*0040*/ 	.short	0x0002
        /*0042*/ 	.short	0x0010
        /*0044*/ 	.byte	0x00, 0xf4, 0x21, 0x00


	//----- nvinfo : EIATTR_KPARAM_INFO
	.align		4
.L_19:
        /*0048*/ 	.byte	0x04, 0x17
        /*004a*/ 	.short	(.L_21 - .L_20)
.L_20:
        /*004c*/ 	.word	0x00000000
        /*0050*/ 	.short	0x0001
        /*0052*/ 	.short	0x0008
        /*0054*/ 	.byte	0x00, 0xf4, 0x21, 0x00


	//----- nvinfo : EIATTR_KPARAM_INFO
	.align		4
.L_21:
        /*0058*/ 	.byte	0x04, 0x17
        /*005a*/ 	.short	(.L_23 - .L_22)
.L_22:
        /*005c*/ 	.word	0x00000000
        /*0060*/ 	.short	0x0000
        /*0062*/ 	.short	0x0000
        /*0064*/ 	.byte	0x00, 0xf4, 0x21, 0x00


	//----- nvinfo : EIATTR_SPARSE_MMA_MASK
	.align		4
.L_23:
        /*0068*/ 	.byte	0x03, 0x50
        /*006a*/ 	.short	0x0000


	//----- nvinfo : EIATTR_MAXREG_COUNT
	.align		4
        /*006c*/ 	.byte	0x03, 0x1b
        /*006e*/ 	.short	0x00ff


	//----- nvinfo : EIATTR_COOP_GROUP_MASK_REGIDS
	.align		4
        /*0070*/ 	.byte	0x04, 0x29
        /*0072*/ 	.short	(.L_25 - .L_24)


	//   ....[0]....
.L_24:
        /*0074*/ 	.word	0xffffffff


	//   ....[1]....
        /*0078*/ 	.word	0xffffffff


	//   ....[2]....
        /*007c*/ 	.word	0xffffffff


	//   ....[3]....
        /*0080*/ 	.word	0xffffffff


	//   ....[4]....
        /*0084*/ 	.word	0xffffffff


	//   ....[5]....
        /*0088*/ 	.word	0xffffffff


	//   ....[6]....
        /*008c*/ 	.word	0xffffffff


	//   ....[7]....
        /*0090*/ 	.word	0xffffffff


	//   ....[8]....
        /*0094*/ 	.word	0xffffffff


	//   ....[9]....
        /*0098*/ 	.word	0xffffffff


	//   ....[10]....
        /*009c*/ 	.word	0xffffffff


	//   ....[11]....
        /*00a0*/ 	.word	0xffffffff


	//----- nvinfo : EIATTR_COOP_GROUP_INSTR_OFFSETS
	.align		4
.L_25:
        /*00a4*/ 	.byte	0x04, 0x28
        /*00a6*/ 	.short	(.L_27 - .L_26)


	//   ....[0]....
.L_26:
        /*00a8*/ 	.word	0x000001f0


	//   ....[1]....
        /*00ac*/ 	.word	0x00000220


	//   ....[2]....
        /*00b0*/ 	.word	0x00000260


	//   ....[3]....
        /*00b4*/ 	.word	0x00000280


	//   ....[4]....
        /*00b8*/ 	.word	0x000002b0


	//   ....[5]....
        /*00bc*/ 	.word	0x00000320


	//   ....[6]....
        /*00c0*/ 	.word	0x000003a0


	//   ....[7]....
        /*00c4*/ 	.word	0x000003c0


	//   ....[8]....
        /*00c8*/ 	.word	0x000003e0


	//   ....[9]....
        /*00cc*/ 	.word	0x00000400


	//   ....[10]....
        /*00d0*/ 	.word	0x00000420


	//   ....[11]....
        /*00d4*/ 	.word	0x000004c0


	//----- nvinfo : EIATTR_EXIT_INSTR_OFFSETS
	.align		4
.L_27:
        /*00d8*/ 	.byte	0x04, 0x1c
        /*00da*/ 	.short	(.L_29 - .L_28)


	//   ....[0]....
.L_28:
        /*00dc*/ 	.word	0x000005d0


	//   ....[1]....
        /*00e0*/ 	.word	0x000005f0


	//----- nvinfo : EIATTR_REQNTID
	.align		4
.L_29:
        /*00e4*/ 	.byte	0x04, 0x10
        /*00e6*/ 	.short	(.L_31 - .L_30)
.L_30:
        /*00e8*/ 	.word	0x00000040
        /*00ec*/ 	.word	0x00000001
        /*00f0*/ 	.word	0x00000001


	//----- nvinfo : EIATTR_CBANK_PARAM_SIZE
	.align		4
.L_31:
        /*00f4*/ 	.byte	0x03, 0x19
        /*00f6*/ 	.short	0x0028


	//----- nvinfo : EIATTR_PARAM_CBANK
	.align		4
        /*00f8*/ 	.byte	0x04, 0x0a
        /*00fa*/ 	.short	(.L_33 - .L_32)
	.align		4
.L_32:
        /*00fc*/ 	.word	index@(.nv.constant0.triton_per_fused_add_div_mean_sqrt_sub_var_1)
        /*0100*/ 	.short	0x0210
        /*0102*/ 	.short	0x0028


	//----- nvinfo : EIATTR_SW_WAR
	.align		4
.L_33:
        /*0104*/ 	.byte	0x04, 0x36
        /*0106*/ 	.short	(.L_35 - .L_34)
.L_34:
        /*0108*/ 	.word	0x00000008
.L_35:


//--------------------- .nv.callgraph             --------------------------
	.section	.nv.callgraph,"",@"SHT_CUDA_CALLGRAPH"
	.align	4
	.sectionentsize	8
	.align		4
        /*0000*/ 	.word	0x00000000
	.align		4
        /*0004*/ 	.word	0xffffffff
	.align		4
        /*0008*/ 	.word	0x00000000
	.align		4
        /*000c*/ 	.word	0xfffffffe
	.align		4
        /*0010*/ 	.word	0x00000000
	.align		4
        /*0014*/ 	.word	0xfffffffd
	.align		4
        /*0018*/ 	.word	0x00000000
	.align		4
        /*001c*/ 	.word	0xfffffffc


//--------------------- .nv.constant4             --------------------------
	.section	.nv.constant4,"a",@progbits
	.align	8
	.align		8
.nv.constant4:
        /*0000*/ 	.dword	_$_str
	.align		8
        /*0008*/ 	.dword	_$_str_$_2


//--------------------- .text.triton_per_fused_add_div_mean_sqrt_sub_var_1 --------------------------
	.section	.text.triton_per_fused_add_div_mean_sqrt_sub_var_1,"ax",@progbits
	.sectionflags	@"SHF_BARRIERS=1"
	.align	128
        .global         triton_per_fused_add_div_mean_sqrt_sub_var_1
        .type           triton_per_fused_add_div_mean_sqrt_sub_var_1,@function
        .size           triton_per_fused_add_div_mean_sqrt_sub_var_1,(.L_x_1 - triton_per_fused_add_div_mean_sqrt_sub_var_1)
        .other          triton_per_fused_add_div_mean_sqrt_sub_var_1,@"STO_CUDA_ENTRY STV_DEFAULT"
triton_per_fused_add_div_mean_sqrt_sub_var_1:
.text.triton_per_fused_add_div_mean_sqrt_sub_var_1:
[----:B------:R-:W0:Y:S02]  /*0000*/  LDC R1, c[0x0][0x28] ;  /* 0x00000a00ff017b82 */ /* 0x000e240000000800 */
[----:B------:R-:W1:Y:S01]  /*0010*/  S2R R0, SR_CTAID.X ;  /* 0x0000000000007919 */ /* 0x000e620000002500 */
[----:B------:R-:W2:Y:S01]  /*0020*/  LDC.64 R10, c[0x0][0x228] ;  /* 0x00008a00ff0a7b82 */ /* 0x000ea20000000a00 */
[----:B------:R-:W-:Y:S02]  /*0030*/  CS2R R6, SRZ ;  /* 0x0000000000067805 */ /* 0x000fe4000001ff00 */
[----:B------:R-:W-:Y:S01]  /*0040*/  CS2R R12, SRZ ;  /* 0x00000000000c7805 */ /* 0x000fe2000001ff00 */
[----:B------:R-:W3:Y:S01]  /*0050*/  S2R R15, SR_TID.X ;  /* 0x00000000000f7919 */ /* 0x000ee20000002100 */
[----:B------:R-:W-:-:S03]  /*0060*/  ULDC.64 UR6, c[0x0][0x208] ;  /* 0x0000820000067ab9 */ /* 0x000fc60000000a00 */
[----:B------:R-:W4:Y:S01]  /*0070*/  LDC.64 R8, c[0x0][0x220] ;  /* 0x00008800ff087b82 */ /* 0x000f220000000a00 */
[----:B------:R-:W-:Y:S01]  /*0080*/  HFMA2.MMA R14, -RZ, RZ, 0, 0 ;  /* 0x00000000ff0e7435 */ /* 0x000fe200000001ff */
[C---:B-1----:R-:W-:Y:S02]  /*0090*/  ISETP.GE.AND P1, PT, R0.reuse, 0x4, PT ;  /* 0x000000040000780c */ /* 0x042fe40003f26270 */
[----:B------:R-:W-:-:S05]  /*00a0*/  SHF.L.U32 R3, R0, 0x2, RZ ;  /* 0x0000000200037819 */ /* 0x000fca00000006ff */
[----:B--2---:R-:W-:Y:S01]  /*00b0*/  IMAD.WIDE R10, R3, 0x4, R10 ;  /* 0x00000004030a7825 */ /* 0x004fe200078e020a */
[----:B---3--:R-:W-:-:S04]  /*00c0*/  LOP3.LUT R3, R15, 0x3f, RZ, 0xc0, !PT ;  /* 0x0000003f0f037812 */ /* 0x008fc800078ec0ff */
[----:B------:R-:W-:Y:S01]  /*00d0*/  LEA R2, R0, R3, 0x6 ;  /* 0x0000000300027211 */ /* 0x000fe200078e30ff */
[----:B------:R-:W2:Y:S04]  /*00e0*/  @!P1 LDG.E.EL R7, desc[UR6][R10.64] ;  /* 0x000000060a079981 */ /* 0x000ea8000c2e1900 */
[----:B------:R-:W2:Y:S01]  /*00f0*/  @!P1 LDG.E.EL R12, desc[UR6][R10.64+0x4] ;  /* 0x000004060a0c9981 */ /* 0x000ea2000c2e1900 */
[----:B----4-:R-:W-:-:S03]  /*0100*/  IMAD.WIDE R8, R2, 0x4, R8 ;  /* 0x0000000402087825 */ /* 0x010fc600078e0208 */
[----:B------:R-:W3:Y:S04]  /*0110*/  @!P1 LDG.E.EL R13, desc[UR6][R10.64+0x8] ;  /* 0x000008060a0d9981 */ /* 0x000ee8000c2e1900 */
[----:B------:R-:W4:Y:S04]  /*0120*/  @!P1 LDG.E R6, desc[UR6][R8.64] ;  /* 0x0000000608069981 */ /* 0x000f28000c1e1900 */
[----:B------:R-:W5:Y:S01]  /*0130*/  @!P1 LDG.E.EL R14, desc[UR6][R10.64+0xc] ;  /* 0x00000c060a0e9981 */ /* 0x000f62000c2e1900 */
[----:B------:R-:W1:Y:S01]  /*0140*/  S2UR UR5, SR_CgaCtaId ;  /* 0x00000000000579c3 */ /* 0x000e620000008800 */
[C---:B------:R-:W-:Y:S01]  /*0150*/  LOP3.LUT P2, RZ, R15.reuse, 0x1f, RZ, 0xc0, !PT ;  /* 0x0000001f0fff7812 */ /* 0x040fe2000784c0ff */
[----:B------:R-:W-:Y:S01]  /*0160*/  UMOV UR4, 0x400 ;  /* 0x0000040000047882 */ /* 0x000fe20000000000 */
[----:B------:R-:W-:Y:S01]  /*0170*/  ISETP.GE.AND P3, PT, R15, 0x2, PT ;  /* 0x000000020f00780c */ /* 0x000fe20003f66270 */
[----:B-1----:R-:W-:Y:S01]  /*0180*/  UPRMT UR4, UR5, 0x654, UR4 ;  /* 0x0000065405047896 */ /* 0x002fe20008000004 */
[----:B--2---:R-:W-:-:S04]  /*0190*/  FADD R12, R12, R7 ;  /* 0x000000070c0c7221 */ /* 0x004fc80000000000 */
[----:B---3--:R-:W-:Y:S01]  /*01a0*/  FADD R13, R12, R13 ;  /* 0x0000000d0c0d7221 */ /* 0x008fe20000000000 */
[----:B----4-:R-:W-:-:S03]  /*01b0*/  SEL R6, R6, RZ, !P1 ;  /* 0x000000ff06067207 */ /* 0x010fc60004800000 */
[----:B-----5:R-:W-:-:S04]  /*01c0*/  FADD R13, R13, R14 ;  /* 0x0000000e0d0d7221 */ /* 0x020fc80000000000 */
[----:B------:R-:W-:-:S05]  /*01d0*/  FFMA R6, R13, -0.25, R6 ;  /* 0xbe8000000d067823 */ /* 0x000fca0000000006 */
[----:B------:R-:W-:-:S05]  /*01e0*/  FSEL R7, R6, RZ, !P1 ;  /* 0x000000ff06077208 */ /* 0x000fca0004800000 */
[----:B------:R-:W1:Y:S02]  /*01f0*/  SHFL.BFLY PT, R12, R7, 0x10, 0x1f ;  /* 0x0e001f00070c7f89 */ /* 0x000e6400000e0000 */
[----:B-1----:R-:W-:Y:S01]  /*0200*/  FADD R12, R7, R12 ;  /* 0x0000000c070c7221 */ /* 0x002fe20000000000 */
[----:B------:R-:W-:-:S04]  /*0210*/  SHF.R.U32.HI R7, RZ, 0x3, R15 ;  /* 0x00000003ff077819 */ /* 0x000fc8000001160f */
[----:B------:R-:W1:Y:S01]  /*0220*/  SHFL.BFLY PT, R13, R12, 0x8, 0x1f ;  /* 0x0d001f000c0d7f89 */ /* 0x000e6200000e0000 */
[----:B------:R-:W-:Y:S01]  /*0230*/  LOP3.LUT R7, R7, 0x4, RZ, 0xc0, !PT ;  /* 0x0000000407077812 */ /* 0x000fe200078ec0ff */
[----:B-1----:R-:W-:Y:S01]  /*0240*/  FADD R13, R12, R13 ;  /* 0x0000000d0c0d7221 */ /* 0x002fe20000000000 */
[----:B------:R-:W-:-:S04]  /*0250*/  LEA R12, R15, UR4, 0x2 ;  /* 0x000000040f0c7c11 */ /* 0x000fc8000f8e10ff */
[----:B------:R-:W1:Y:S02]  /*0260*/  SHFL.BFLY PT, R8, R13, 0x4, 0x1f ;  /* 0x0c801f000d087f89 */ /* 0x000e6400000e0000 */
[----:B-1----:R-:W-:-:S05]  /*0270*/  FADD R8, R13, R8 ;  /* 0x000000080d087221 */ /* 0x002fca0000000000 */
[----:B------:R-:W1:Y:S02]  /*0280*/  SHFL.BFLY PT, R9, R8, 0x2, 0x1f ;  /* 0x0c401f0008097f89 */ /* 0x000e6400000e0000 */
[----:B-1----:R-:W-:Y:S01]  /*0290*/  FADD R9, R8, R9 ;  /* 0x0000000908097221 */ /* 0x002fe20000000000 */
[----:B------:R-:W-:-:S04]  /*02a0*/  LOP3.LUT R8, R15, 0x1, RZ, 0xc0, !PT ;  /* 0x000000010f087812 */ /* 0x000fc800078ec0ff */
[----:B------:R-:W1:Y:S01]  /*02b0*/  SHFL.BFLY PT, R10, R9, 0x1, 0x1f ;  /* 0x0c201f00090a7f89 */ /* 0x000e6200000e0000 */
[----:B------:R-:W-:-:S04]  /*02c0*/  ISETP.NE.U32.AND P0, PT, R8, 0x1, PT ;  /* 0x000000010800780c */ /* 0x000fc80003f05070 */
[----:B------:R-:W-:Y:S01]  /*02d0*/  ISETP.LT.AND P0, PT, R15, 0x2, P0 ;  /* 0x000000020f00780c */ /* 0x000fe20000701270 */
[----:B-1----:R-:W-:-:S05]  /*02e0*/  FADD R10, R9, R10 ;  /* 0x0000000a090a7221 */ /* 0x002fca0000000000 */
[----:B------:R-:W-:Y:S01]  /*02f0*/  @!P2 STS [R7+UR4], R10 ;  /* 0x0000000a0700a988 */ /* 0x000fe20008000804 */
[----:B------:R-:W-:Y:S06]  /*0300*/  BAR.SYNC.DEFER_BLOCKING 0x0 ;  /* 0x0000000000007b1d */ /* 0x000fec0000010000 */
[----:B------:R-:W1:Y:S04]  /*0310*/  @!P3 LDS R4, [R12] ;  /* 0x000000000c04b984 */ /* 0x000e680000000800 */
[----:B-1----:R-:W1:Y:S02]  /*0320*/  SHFL.BFLY PT, R9, R4, 0x1, 0x1f ;  /* 0x0c201f0004097f89 */ /* 0x002e6400000e0000 */
[----:B-1----:R-:W-:-:S05]  /*0330*/  FADD R9, R4, R9 ;  /* 0x0000000904097221 */ /* 0x002fca0000000000 */
[----:B------:R-:W-:Y:S01]  /*0340*/  @P0 STS [R12], R9 ;  /* 0x000000090c000388 */ /* 0x000fe20000000800 */
[----:B------:R-:W-:Y:S06]  /*0350*/  BAR.SYNC.DEFER_BLOCKING 0x0 ;  /* 0x0000000000007b1d */ /* 0x000fec0000010000 */
[----:B------:R-:W1:Y:S02]  /*0360*/  LDS R11, [UR4] ;  /* 0x00000004ff0b7984 */ /* 0x000e640008000800 */
[----:B-1----:R-:W-:-:S04]  /*0370*/  FFMA R11, R11, -0.015625, R6 ;  /* 0xbc8000000b0b7823 */ /* 0x002fc80000000006 */
[----:B------:R-:W-:-:S05]  /*0380*/  FMUL R11, R11, R11 ;  /* 0x0000000b0b0b7220 */ /* 0x000fca0000400000 */
[----:B------:R-:W-:-:S05]  /*0390*/  FSEL R11, R11, RZ, !P1 ;  /* 0x000000ff0b0b7208 */ /* 0x000fca0004800000 */
[----:B------:R-:W1:Y:S02]  /*03a0*/  SHFL.BFLY PT, R4, R11, 0x10, 0x1f ;  /* 0x0e001f000b047f89 */ /* 0x000e6400000e0000 */
[----:B-1----:R-:W-:-:S05]  /*03b0*/  FADD R4, R11, R4 ;  /* 0x000000040b047221 */ /* 0x002fca0000000000 */
[----:B------:R-:W1:Y:S02]  /*03c0*/  SHFL.BFLY PT, R13, R4, 0x8, 0x1f ;  /* 0x0d001f00040d7f89 */ /* 0x000e6400000e0000 */
[----:B-1----:R-:W-:-:S05]  /*03d0*/  FADD R13, R4, R13 ;  /* 0x0000000d040d7221 */ /* 0x002fca0000000000 */
[----:B------:R-:W1:Y:S02]  /*03e0*/  SHFL.BFLY PT, R8, R13, 0x4, 0x1f ;  /* 0x0c801f000d087f89 */ /* 0x000e6400000e0000 */
[----:B-1----:R-:W-:-:S05]  /*03f0*/  FADD R8, R13, R8 ;  /* 0x000000080d087221 */ /* 0x002fca0000000000 */
[----:B------:R-:W1:Y:S02]  /*0400*/  SHFL.BFLY PT, R9, R8, 0x2, 0x1f ;  /* 0x0c401f0008097f89 */ /* 0x000e6400000e0000 */
[----:B-1----:R-:W-:-:S05]  /*0410*/  FADD R9, R8, R9 ;  /* 0x0000000908097221 */ /* 0x002fca0000000000 */
[----:B------:R-:W1:Y:S02]  /*0420*/  SHFL.BFLY PT, R10, R9, 0x1, 0x1f ;  /* 0x0c201f00090a7f89 */ /* 0x000e6400000e0000 */
[----:B-1----:R-:W-:Y:S01]  /*0430*/  FADD R10, R9, R10 ;  /* 0x0000000a090a7221 */ /* 0x002fe20000000000 */
[----:B------:R-:W-:Y:S01]  /*0440*/  BAR.SYNC.DEFER_BLOCKING 0x0 ;  /* 0x0000000000007b1d */ /* 0x000fe20000010000 */
[----:B------:R-:W-:-:S05]  /*0450*/  MOV R9, 0x3c820821 ;  /* 0x3c82082100097802 */ /* 0x000fca0000000f00 */
[----:B------:R1:W-:Y:S02]  /*0460*/  @!P2 STS [R7+UR4], R10 ;  /* 0x0000000a0700a988 */ /* 0x0003e40008000804 */
[----:B------:R-:W-:Y:S01]  /*0470*/  BAR.SYNC.DEFER_BLOCKING 0x0 ;  /* 0x0000000000007b1d */ /* 0x000fe20000010000 */
[----:B------:R-:W-:-:S07]  /*0480*/  ISETP.EQ.AND P2, PT, R3, RZ, !P1 ;  /* 0x000000ff0300720c */ /* 0x000fce0004f42270 */
[----:B-1----:R-:W1:Y:S01]  /*0490*/  LDC.64 R10, c[0x0][0x218] ;  /* 0x00008600ff0a7b82 */ /* 0x002e620000000a00 */
[----:B------:R-:W2:Y:S01]  /*04a0*/  @!P3 LDS R5, [R12] ;  /* 0x000000000c05b984 */ /* 0x000ea20000000800 */
[----:B-1----:R-:W-:-:S03]  /*04b0*/  IMAD.WIDE R2, R2, 0x4, R10 ;  /* 0x0000000402027825 */ /* 0x002fc600078e020a */
[----:B--2---:R-:W1:Y:S02]  /*04c0*/  SHFL.BFLY PT, R4, R5, 0x1, 0x1f ;  /* 0x0c201f0005047f89 */ /* 0x004e6400000e0000 */
[----:B-1----:R-:W-:-:S05]  /*04d0*/  FADD R13, R5, R4 ;  /* 0x00000004050d7221 */ /* 0x002fca0000000000 */
[----:B------:R-:W-:Y:S01]  /*04e0*/  @P0 STS [R12], R13 ;  /* 0x0000000d0c000388 */ /* 0x000fe20000000800 */
[----:B------:R-:W-:Y:S06]  /*04f0*/  BAR.SYNC.DEFER_BLOCKING 0x0 ;  /* 0x0000000000007b1d */ /* 0x000fec0000010000 */
[----:B------:R-:W1:Y:S02]  /*0500*/  LDS R4, [UR4] ;  /* 0x00000004ff047984 */ /* 0x000e640008000800 */
[----:B-1----:R-:W-:Y:S02]  /*0510*/  FFMA R14, R4, R9, 1.9999999494757503271e-05 ;  /* 0x37a7c5ac040e7423 */ /* 0x002fe40000000009 */
[----:B------:R-:W1:Y:S02]  /*0520*/  LDC.64 R8, c[0x0][0x210] ;  /* 0x00008400ff087b82 */ /* 0x000e640000000a00 */
[----:B------:R-:W2:Y:S02]  /*0530*/  MUFU.SQRT R15, R14 ;  /* 0x0000000e000f7308 */ /* 0x000ea40000002000 */
[----:B--2---:R-:W-:-:S04]  /*0540*/  FADD R7, R15, 9.9999997473787516356e-06 ;  /* 0x3727c5ac0f077421 */ /* 0x004fc80000000000 */
[----:B------:R-:W-:Y:S01]  /*0550*/  BAR.SYNC.DEFER_BLOCKING 0x0 ;  /* 0x0000000000007b1d */ /* 0x000fe20000010000 */
[----:B------:R-:W-:Y:S01]  /*0560*/  FSETP.GT.AND P0, PT, R7, 8.50705917302346158658e+37, PT ;  /* 0x7e8000000700780b */ /* 0x000fe20003f04000 */
[----:B-1----:R-:W-:-:S12]  /*0570*/  IMAD.WIDE R4, R0, 0x4, R8 ;  /* 0x0000000400047825 */ /* 0x002fd800078e0208 */
[----:B------:R-:W-:Y:S01]  /*0580*/  @P0 FMUL R7, R7, 0.25 ;  /* 0x3e80000007070820 */ /* 0x000fe20000400000 */
[----:B------:R-:W-:-:S05]  /*0590*/  @P0 FMUL R6, R6, 0.25 ;  /* 0x3e80000006060820 */ /* 0x000fca0000400000 */
[----:B------:R-:W1:Y:S01]  /*05a0*/  MUFU.RCP R7, R7 ;  /* 0x0000000700077308 */ /* 0x000e620000001000 */
[----:B------:R2:W-:Y:S01]  /*05b0*/  @P2 STG.E desc[UR6][R4.64], R15 ;  /* 0x0000000f04002986 */ /* 0x0005e2000c101906 */
[----:B-1----:R-:W-:Y:S01]  /*05c0*/  FMUL R9, R7, R6 ;  /* 0x0000000607097220 */ /* 0x002fe20000400000 */
[----:B--2---:R-:W-:Y:S06]  /*05d0*/  @P1 EXIT ;  /* 0x000000000000194d */ /* 0x004fec0003800000 */
[----:B------:R-:W-:Y:S01]  /*05e0*/  STG.E desc[UR6][R2.64], R9 ;  /* 0x0000000902007986 */ /* 0x000fe2000c101906 */
[----:B------:R-:W-:Y:S05]  /*05f0*/  EXIT ;  /* 0x000000000000794d */ /* 0x000fea0003800000 */
.L_x_0:
[----:B------:R-:W-:-:S00]  /*0600*/  BRA `(.L_x_0) ;  /* 0xfffffffc00fc7947 */ /* 0x000fc0000383ffff */
[----:B------:R-:W-:-:S00]  /*0610*/  NOP ;  /* 0x0000000000007918 */ /* 0x000fc00000000000 */
        /* <DEDUP_REMOVED lines=14> */
.L_x_1:


//--------------------- .nv.global.init           --------------------------
	.section	.nv.global.init,"aw",@progbits
.nv.global.init:
	.type		_$_str,@object
	.size		_$_str,(_$_str_$_2 - _$_str)
_$_str:
        /*0000*/ 	.byte	0x5f, 0x5f, 0x43, 0x55, 0x44, 0x41, 0x5f, 0x46, 0x54, 0x5a, 0x00
	.type		_$_str_$_2,@object
	.size		_$_str_$_2,(.L_1 - _$_str_$_2)
_$_str_$_2:
        /*000b*/ 	.byte	0x5f, 0x5f, 0x43, 0x55, 0x44, 0x41, 0x5f, 0x50, 0x52, 0x45, 0x43, 0x5f, 0x53, 0x51, 0x52, 0x54
        /*001b*/ 	.byte	0x00
.L_1:


//--------------------- .nv.shared.triton_per_fused_add_div_mean_sqrt_sub_var_1 --------------------------
	.section	.nv.shared.triton_per_fused_add_div_mean_sqrt_sub_var_1,"aw",@nobits
	.sectionflags	@""
	.align	16
	.zero		1024


//--------------------- .nv.constant0.triton_per_fused_add_div_mean_sqrt_sub_var_1 --------------------------
	.section	.nv.constant0.triton_per_fused_add_div_mean_sqrt_sub_var_1,"a",@progbits
	.sectionflags	@""
	.align	4
.nv.constant0.triton_per_fused_add_div_mean_sqrt_sub_var_1:
	.zero		568
